//
// Generated by NVIDIA NVVM Compiler
//
// Compiler Build ID: CL-36424714
// Cuda compilation tools, release 13.0, V13.0.88
// Based on NVVM 20.0.0
//

.version 9.0
.target sm_100
.address_size 64

	// .globl	_Z10fillSquarePii

.visible .entry _Z10fillSquarePii(
	.param .u64 .ptr .align 1 _Z10fillSquarePii_param_0,
	.param .u32 _Z10fillSquarePii_param_1
)
{
	.reg .pred 	%p<2>;
	.reg .b32 	%r<4>;
	.reg .b64 	%rd<5>;

	ld.param.u64 	%rd1, [_Z10fillSquarePii_param_0];
	ld.param.u32 	%r2, [_Z10fillSquarePii_param_1];
	mov.u32 	%r1, %tid.x;
	setp.ge.s32 	%p1, %r1, %r2;
	@%p1 bra 	$L__BB0_2;
	cvta.to.global.u64 	%rd2, %rd1;
	mul.lo.s32 	%r3, %r1, %r1;
	mul.wide.u32 	%rd3, %r1, 4;
	add.s64 	%rd4, %rd2, %rd3;
	st.global.u32 	[%rd4], %r3;
$L__BB0_2:
	ret;

}


// ===== COMPILED SASS (sm_100) =====

	.target	sm_100

	.elftype	@"ET_EXEC"


//--------------------- .note.nv.tkinfo           --------------------------
	.section	.note.nv.tkinfo,"",@"SHT_NOTE"
	.sectionflags	@"SHF_NOTE_NV_TKINFO"
	.tkinfo
        /*0018*/ 	.word	0x00000002
        /*0030*/ 	.string	""
        /*0030*/ 	.string	"ptxas"
        /*0030*/ 	.string	"Cuda compilation tools, release 13.0, V13.0.88"
        /*0030*/ 	.string	"Build cuda_13.0.r13.0/compiler.36424714_0"
        /*0030*/ 	.string	"-arch sm_100 -m 64 "



//--------------------- .note.nv.cuinfo           --------------------------
	.section	.note.nv.cuinfo,"",@"SHT_NOTE"
	.sectionflags	@"SHF_NOTE_NV_CUINFO"
        /*0018*/ 	.short	0x0002
        /*001a*/ 	.short	0x0064
        /*001c*/ 	.short	0x0082
	.zero		2


//--------------------- .nv.info                  --------------------------
	.section	.nv.info,"",@"SHT_CUDA_INFO"
	.align	4


	//----- nvinfo : EIATTR_REGCOUNT
	.align		4
        /*0000*/ 	.byte	0x04, 0x2f
        /*0002*/ 	.short	(.L_1 - .L_0)
	.align		4
.L_0:
        /*0004*/ 	.word	index@(_Z10fillSquarePii)
        /*0008*/ 	.word	0x0000000a


	//----- nvinfo : EIATTR_FRAME_SIZE
	.align		4
.L_1:
        /*000c*/ 	.byte	0x04, 0x11
        /*000e*/ 	.short	(.L_3 - .L_2)
	.align		4
.L_2:
        /*0010*/ 	.word	index@(_Z10fillSquarePii)
        /*0014*/ 	.word	0x00000000


	//----- nvinfo : EIATTR_MIN_STACK_SIZE
	.align		4
.L_3:
        /*0018*/ 	.byte	0x04, 0x12
        /*001a*/ 	.short	(.L_5 - .L_4)
	.align		4
.L_4:
        /*001c*/ 	.word	index@(_Z10fillSquarePii)
        /*0020*/ 	.word	0x00000000
.L_5:


//--------------------- .nv.compat                --------------------------
	.section	.nv.compat,"",@"SHT_CUDA_COMPAT_INFO"
	.align	4
        /*0000*/ 	.byte	0x02, 0x09, 0x00, 0x00, 0x02, 0x02, 0x01, 0x00, 0x02, 0x05, 0x05, 0x00, 0x03, 0x07, 0x01, 0x01
        /*0010*/ 	.byte	0x02, 0x03, 0x00, 0x00, 0x02, 0x06, 0x01, 0x00, 0x04, 0x0b, 0x08, 0x00, 0x09, 0x00, 0x00, 0x00
        /*0020*/ 	.byte	0x00, 0x00, 0x00, 0x00


//--------------------- .nv.info._Z10fillSquarePii --------------------------
	.section	.nv.info._Z10fillSquarePii,"",@"SHT_CUDA_INFO"
	.sectionflags	@""
	.align	4


	//----- nvinfo : EIATTR_CUDA_API_VERSION
	.align		4
        /*0000*/ 	.byte	0x04, 0x37
        /*0002*/ 	.short	(.L_7 - .L_6)
.L_6:
        /*0004*/ 	.word	0x00000082


	//----- nvinfo : EIATTR_KPARAM_INFO
	.align		4
.L_7:
        /*0008*/ 	.byte	0x04, 0x17
        /*000a*/ 	.short	(.L_9 - .L_8)
.L_8:
        /*000c*/ 	.word	0x00000000
        /*0010*/ 	.short	0x0001
        /*0012*/ 	.short	0x0008
        /*0014*/ 	.byte	0x00, 0xf0, 0x11, 0x00


	//----- nvinfo : EIATTR_KPARAM_INFO
	.align		4
.L_9:
        /*0018*/ 	.byte	0x04, 0x17
        /*001a*/ 	.short	(.L_11 - .L_10)
.L_10:
        /*001c*/ 	.word	0x00000000
        /*0020*/ 	.short	0x0000
        /*0022*/ 	.short	0x0000
        /*0024*/ 	.byte	0x00, 0xf5, 0x21, 0x00


	//----- nvinfo : EIATTR_SPARSE_MMA_MASK
	.align		4
.L_11:
        /*0028*/ 	.byte	0x03, 0x50
        /*002a*/ 	.short	0x0000


	//----- nvinfo : EIATTR_MAXREG_COUNT
	.align		4
        /*002c*/ 	.byte	0x03, 0x1b
        /*002e*/ 	.short	0x00ff


	//----- nvinfo : EIATTR_MERCURY_ISA_VERSION
	.align		4
        /*0030*/ 	.byte	0x03, 0x5f
        /*0032*/ 	.short	0x0101


	//----- nvinfo : EIATTR_VRC_CTA_INIT_COUNT
	.align		4
        /*0034*/ 	.byte	0x02, 0x4a
	.zero		1
	.zero		1


	//----- nvinfo : EIATTR_EXIT_INSTR_OFFSETS
	.align		4
        /*0038*/ 	.byte	0x04, 0x1c
        /*003a*/ 	.short	(.L_13 - .L_12)


	//   ....[0]....
.L_12:
        /*003c*/ 	.word	0x00000040


	//   ....[1]....
        /*0040*/ 	.word	0x000000a0


	//----- nvinfo : EIATTR_CBANK_PARAM_SIZE
	.align		4
.L_13:
        /*0044*/ 	.byte	0x03, 0x19
        /*0046*/ 	.short	0x000c


	//----- nvinfo : EIATTR_PARAM_CBANK
	.align		4
        /*0048*/ 	.byte	0x04, 0x0a
        /*004a*/ 	.short	(.L_15 - .L_14)
	.align		4
.L_14:
        /*004c*/ 	.word	index@(.nv.constant0._Z10fillSquarePii)
        /*0050*/ 	.short	0x0380
        /*0052*/ 	.short	0x000c


	//----- nvinfo : EIATTR_SW_WAR
	.align		4
.L_15:
        /*0054*/ 	.byte	0x04, 0x36
        /*0056*/ 	.short	(.L_17 - .L_16)
.L_16:
        /*0058*/ 	.word	0x00000008
.L_17:


//--------------------- .nv.callgraph             --------------------------
	.section	.nv.callgraph,"",@"SHT_CUDA_CALLGRAPH"
	.align	4
	.sectionentsize	8
	.align		4
        /*0000*/ 	.word	0x00000000
	.align		4
        /*0004*/ 	.word	0xffffffff
	.align		4
        /*0008*/ 	.word	0x00000000
	.align		4
        /*000c*/ 	.word	0xfffffffe
	.align		4
        /*0010*/ 	.word	0x00000000
	.align		4
        /*0014*/ 	.word	0xfffffffd
	.align		4
        /*0018*/ 	.word	0x00000000
	.align		4
        /*001c*/ 	.word	0xfffffffc


//--------------------- .text._Z10fillSquarePii   --------------------------
	.section	.text._Z10fillSquarePii,"ax",@progbits
	.align	128
        .global         _Z10fillSquarePii
        .type           _Z10fillSquarePii,@function
        .size           _Z10fillSquarePii,(.L_x_1 - _Z10fillSquarePii)
        .other          _Z10fillSquarePii,@"STO_CUDA_ENTRY STV_DEFAULT"
_Z10fillSquarePii:
.text._Z10fillSquarePii:
[----:B------:R-:W-:Y:S01]  /*0000*/  LDC R1, c[0x0][0x37c] ;  /* 0x0000df00ff017b82 */ /* 0x000fe20000000800 */
[----:B------:R-:W0:Y:S01]  /*0010*/  S2R R7, SR_TID.X ;  /* 0x0000000000077919 */ /* 0x000e220000002100 */
[----:B------:R-:W0:Y:S02]  /*0020*/  LDCU UR4, c[0x0][0x388] ;  /* 0x00007100ff0477ac */ /* 0x000e240008000800 */
[----:B0-----:R-:W-:-:S13]  /*0030*/  ISETP.GE.AND P0, PT, R7, UR4, PT ;  /* 0x0000000407007c0c */ /* 0x001fda000bf06270 */
[----:B------:R-:W-:Y:S05]  /*0040*/  @P0 EXIT ;  /* 0x000000000000094d */ /* 0x000fea0003800000 */
[----:B------:R-:W0:Y:S01]  /*0050*/  LDC.64 R2, c[0x0][0x380] ;  /* 0x0000e000ff027b82 */ /* 0x000e220000000a00 */
[----:B------:R-:W1:Y:S01]  /*0060*/  LDCU.64 UR4, c[0x0][0x358] ;  /* 0x00006b00ff0477ac */ /* 0x000e620008000a00 */
[C---:B------:R-:W-:Y:S02]  /*0070*/  IMAD R5, R7.reuse, R7, RZ ;  /* 0x0000000707057224 */ /* 0x040fe400078e02ff */
[----:B0-----:R-:W-:-:S05]  /*0080*/  IMAD.WIDE.U32 R2, R7, 0x4, R2 ;  /* 0x0000000407027825 */ /* 0x001fca00078e0002 */
[----:B-1----:R-:W-:Y:S01]  /*0090*/  STG.E desc[UR4][R2.64], R5 ;  /* 0x0000000502007986 */ /* 0x002fe2000c101904 */
[----:B------:R-:W-:Y:S05]  /*00a0*/  EXIT ;  /* 0x000000000000794d */ /* 0x000fea0003800000 */
.L_x_0:
[----:B------:R-:W-:-:S00]  /*00b0*/  BRA `(.L_x_0) ;  /* 0xfffffffc00fc7947 */ /* 0x000fc0000383ffff */
[----:B------:R-:W-:-:S00]  /*00c0*/  NOP ;  /* 0x0000000000007918 */ /* 0x000fc00000000000 */
        /* <DEDUP_REMOVED lines=11> */
.L_x_1:


//--------------------- .nv.shared.reserved.0     --------------------------
	.section	.nv.shared.reserved.0,"aw",@nobits
	.weak		__nv_reservedSMEM_offset_0_alias
	.size		__nv_reservedSMEM_offset_0_alias, 0, 64
	.other		__nv_reservedSMEM_offset_0_alias,@"STO_CUDA_RESERVED_SHARED STV_DEFAULT"
__nv_reservedSMEM_offset_0_alias:
	.zero		0
	.zero		64


//--------------------- .nv.constant0._Z10fillSquarePii --------------------------
	.section	.nv.constant0._Z10fillSquarePii,"a",@progbits
	.sectionflags	@""
	.align	4
.nv.constant0._Z10fillSquarePii:
	.zero		908


//--------------------- SYMBOLS --------------------------

	.type		.nv.reservedSmem.offset0,@object
	.size		.nv.reservedSmem.offset0,0x4
